//
// Generated by NVIDIA NVVM Compiler
//
// Compiler Build ID: CL-36424714
// Cuda compilation tools, release 13.0, V13.0.88
// Based on NVVM 20.0.0
//

.version 9.0
.target sm_100
.address_size 64

	// .globl	_Z16reduceNeighboredPiS_j

.visible .entry _Z16reduceNeighboredPiS_j(
	.param .u64 .ptr .align 1 _Z16reduceNeighboredPiS_j_param_0,
	.param .u64 .ptr .align 1 _Z16reduceNeighboredPiS_j_param_1,
	.param .u32 _Z16reduceNeighboredPiS_j_param_2
)
{
	.reg .pred 	%p<6>;
	.reg .b32 	%r<16>;
	.reg .b64 	%rd<13>;

	ld.param.u64 	%rd4, [_Z16reduceNeighboredPiS_j_param_0];
	ld.param.u64 	%rd5, [_Z16reduceNeighboredPiS_j_param_1];
	ld.param.u32 	%r6, [_Z16reduceNeighboredPiS_j_param_2];
	cvta.to.global.u64 	%rd1, %rd5;
	mov.u32 	%r1, %tid.x;
	mov.u32 	%r2, %ctaid.x;
	mov.u32 	%r3, %ntid.x;
	setp.ge.u32 	%p1, %r1, %r6;
	@%p1 bra 	$L__BB0_8;
	mul.lo.s32 	%r7, %r2, %r3;
	mul.wide.u32 	%rd6, %r7, 4;
	add.s64 	%rd2, %rd1, %rd6;
	setp.lt.u32 	%p2, %r3, 2;
	@%p2 bra 	$L__BB0_6;
	mul.wide.u32 	%rd7, %r1, 4;
	add.s64 	%rd3, %rd2, %rd7;
	mov.b32 	%r15, 1;
$L__BB0_3:
	shl.b32 	%r5, %r15, 1;
	add.s32 	%r9, %r5, -1;
	and.b32  	%r10, %r9, %r1;
	setp.ne.s32 	%p3, %r10, 0;
	@%p3 bra 	$L__BB0_5;
	mul.wide.s32 	%rd8, %r15, 4;
	add.s64 	%rd9, %rd3, %rd8;
	ld.global.u32 	%r11, [%rd9];
	ld.global.u32 	%r12, [%rd3];
	add.s32 	%r13, %r12, %r11;
	st.global.u32 	[%rd3], %r13;
$L__BB0_5:
	bar.sync 	0;
	setp.lt.u32 	%p4, %r5, %r3;
	mov.u32 	%r15, %r5;
	@%p4 bra 	$L__BB0_3;
$L__BB0_6:
	setp.ne.s32 	%p5, %r1, 0;
	@%p5 bra 	$L__BB0_8;
	ld.global.u32 	%r14, [%rd2];
	cvta.to.global.u64 	%rd10, %rd4;
	mul.wide.u32 	%rd11, %r2, 4;
	add.s64 	%rd12, %rd10, %rd11;
	st.global.u32 	[%rd12], %r14;
$L__BB0_8:
	ret;

}


// ===== COMPILED SASS (sm_100) =====

	.target	sm_100

	.elftype	@"ET_EXEC"


//--------------------- .note.nv.tkinfo           --------------------------
	.section	.note.nv.tkinfo,"",@"SHT_NOTE"
	.sectionflags	@"SHF_NOTE_NV_TKINFO"
	.tkinfo
        /*0018*/ 	.word	0x00000002
        /*0030*/ 	.string	""
        /*0030*/ 	.string	"ptxas"
        /*0030*/ 	.string	"Cuda compilation tools, release 13.0, V13.0.88"
        /*0030*/ 	.string	"Build cuda_13.0.r13.0/compiler.36424714_0"
        /*0030*/ 	.string	"-arch sm_100 -m 64 "



//--------------------- .note.nv.cuinfo           --------------------------
	.section	.note.nv.cuinfo,"",@"SHT_NOTE"
	.sectionflags	@"SHF_NOTE_NV_CUINFO"
        /*0018*/ 	.short	0x0002
        /*001a*/ 	.short	0x0064
        /*001c*/ 	.short	0x0082
	.zero		2


//--------------------- .nv.info                  --------------------------
	.section	.nv.info,"",@"SHT_CUDA_INFO"
	.align	4


	//----- nvinfo : EIATTR_REGCOUNT
	.align		4
        /*0000*/ 	.byte	0x04, 0x2f
        /*0002*/ 	.short	(.L_1 - .L_0)
	.align		4
.L_0:
        /*0004*/ 	.word	index@(_Z16reduceNeighboredPiS_j)
        /*0008*/ 	.word	0x00000010


	//----- nvinfo : EIATTR_FRAME_SIZE
	.align		4
.L_1:
        /*000c*/ 	.byte	0x04, 0x11
        /*000e*/ 	.short	(.L_3 - .L_2)
	.align		4
.L_2:
        /*0010*/ 	.word	index@(_Z16reduceNeighboredPiS_j)
        /*0014*/ 	.word	0x00000000


	//----- nvinfo : EIATTR_MIN_STACK_SIZE
	.align		4
.L_3:
        /*0018*/ 	.byte	0x04, 0x12
        /*001a*/ 	.short	(.L_5 - .L_4)
	.align		4
.L_4:
        /*001c*/ 	.word	index@(_Z16reduceNeighboredPiS_j)
        /*0020*/ 	.word	0x00000000
.L_5:


//--------------------- .nv.compat                --------------------------
	.section	.nv.compat,"",@"SHT_CUDA_COMPAT_INFO"
	.align	4
        /*0000*/ 	.byte	0x02, 0x09, 0x00, 0x00, 0x02, 0x02, 0x01, 0x00, 0x02, 0x05, 0x05, 0x00, 0x03, 0x07, 0x01, 0x01
        /*0010*/ 	.byte	0x02, 0x03, 0x00, 0x00, 0x02, 0x06, 0x01, 0x00, 0x04, 0x0b, 0x08, 0x00, 0x09, 0x00, 0x00, 0x00
        /*0020*/ 	.byte	0x00, 0x00, 0x00, 0x00


//--------------------- .nv.info._Z16reduceNeighboredPiS_j --------------------------
	.section	.nv.info._Z16reduceNeighboredPiS_j,"",@"SHT_CUDA_INFO"
	.sectionflags	@""
	.align	4


	//----- nvinfo : EIATTR_CUDA_API_VERSION
	.align		4
        /*0000*/ 	.byte	0x04, 0x37
        /*0002*/ 	.short	(.L_7 - .L_6)
.L_6:
        /*0004*/ 	.word	0x00000082


	//----- nvinfo : EIATTR_KPARAM_INFO
	.align		4
.L_7:
        /*0008*/ 	.byte	0x04, 0x17
        /*000a*/ 	.short	(.L_9 - .L_8)
.L_8:
        /*000c*/ 	.word	0x00000000
        /*0010*/ 	.short	0x0002
        /*0012*/ 	.short	0x0010
        /*0014*/ 	.byte	0x00, 0xf0, 0x11, 0x00


	//----- nvinfo : EIATTR_KPARAM_INFO
	.align		4
.L_9:
        /*0018*/ 	.byte	0x04, 0x17
        /*001a*/ 	.short	(.L_11 - .L_10)
.L_10:
        /*001c*/ 	.word	0x00000000
        /*0020*/ 	.short	0x0001
        /*0022*/ 	.short	0x0008
        /*0024*/ 	.byte	0x00, 0xf5, 0x21, 0x00


	//----- nvinfo : EIATTR_KPARAM_INFO
	.align		4
.L_11:
        /*0028*/ 	.byte	0x04, 0x17
        /*002a*/ 	.short	(.L_13 - .L_12)
.L_12:
        /*002c*/ 	.word	0x00000000
        /*0030*/ 	.short	0x0000
        /*0032*/ 	.short	0x0000
        /*0034*/ 	.byte	0x00, 0xf5, 0x21, 0x00


	//----- nvinfo : EIATTR_SPARSE_MMA_MASK
	.align		4
.L_13:
        /*0038*/ 	.byte	0x03, 0x50
        /*003a*/ 	.short	0x0000


	//----- nvinfo : EIATTR_MAXREG_COUNT
	.align		4
        /*003c*/ 	.byte	0x03, 0x1b
        /*003e*/ 	.short	0x00ff


	//----- nvinfo : EIATTR_NUM_BARRIERS
	.align		4
        /*0040*/ 	.byte	0x02, 0x4c
        /*0042*/ 	.byte	0x01
	.zero		1


	//----- nvinfo : EIATTR_MERCURY_ISA_VERSION
	.align		4
        /*0044*/ 	.byte	0x03, 0x5f
        /*0046*/ 	.short	0x0101


	//----- nvinfo : EIATTR_VRC_CTA_INIT_COUNT
	.align		4
        /*0048*/ 	.byte	0x02, 0x4a
	.zero		1
	.zero		1


	//----- nvinfo : EIATTR_EXIT_INSTR_OFFSETS
	.align		4
        /*004c*/ 	.byte	0x04, 0x1c
        /*004e*/ 	.short	(.L_15 - .L_14)


	//   ....[0]....
.L_14:
        /*0050*/ 	.word	0x00000050


	//   ....[1]....
        /*0054*/ 	.word	0x000001f0


	//   ....[2]....
        /*0058*/ 	.word	0x00000240


	//----- nvinfo : EIATTR_CRS_STACK_SIZE
	.align		4
.L_15:
        /*005c*/ 	.byte	0x04, 0x1e
        /*005e*/ 	.short	(.L_17 - .L_16)
.L_16:
        /*0060*/ 	.word	0x00000000


	//----- nvinfo : EIATTR_CBANK_PARAM_SIZE
	.align		4
.L_17:
        /*0064*/ 	.byte	0x03, 0x19
        /*0066*/ 	.short	0x0014


	//----- nvinfo : EIATTR_PARAM_CBANK
	.align		4
        /*0068*/ 	.byte	0x04, 0x0a
        /*006a*/ 	.short	(.L_19 - .L_18)
	.align		4
.L_18:
        /*006c*/ 	.word	index@(.nv.constant0._Z16reduceNeighboredPiS_j)
        /*0070*/ 	.short	0x0380
        /*0072*/ 	.short	0x0014


	//----- nvinfo : EIATTR_SW_WAR
	.align		4
.L_19:
        /*0074*/ 	.byte	0x04, 0x36
        /*0076*/ 	.short	(.L_21 - .L_20)
.L_20:
        /*0078*/ 	.word	0x00000008
.L_21:


//--------------------- .nv.callgraph             --------------------------
	.section	.nv.callgraph,"",@"SHT_CUDA_CALLGRAPH"
	.align	4
	.sectionentsize	8
	.align		4
        /*0000*/ 	.word	0x00000000
	.align		4
        /*0004*/ 	.word	0xffffffff
	.align		4
        /*0008*/ 	.word	0x00000000
	.align		4
        /*000c*/ 	.word	0xfffffffe
	.align		4
        /*0010*/ 	.word	0x00000000
	.align		4
        /*0014*/ 	.word	0xfffffffd
	.align		4
        /*0018*/ 	.word	0x00000000
	.align		4
        /*001c*/ 	.word	0xfffffffc


//--------------------- .text._Z16reduceNeighboredPiS_j --------------------------
	.section	.text._Z16reduceNeighboredPiS_j,"ax",@progbits
	.align	128
        .global         _Z16reduceNeighboredPiS_j
        .type           _Z16reduceNeighboredPiS_j,@function
        .size           _Z16reduceNeighboredPiS_j,(.L_x_5 - _Z16reduceNeighboredPiS_j)
        .other          _Z16reduceNeighboredPiS_j,@"STO_CUDA_ENTRY STV_DEFAULT"
_Z16reduceNeighboredPiS_j:
.text._Z16reduceNeighboredPiS_j:
[----:B------:R-:W-:Y:S01]  /*0000*/  LDC R1, c[0x0][0x37c] ;  /* 0x0000df00ff017b82 */ /* 0x000fe20000000800 */
[----:B------:R-:W0:Y:S01]  /*0010*/  S2R R11, SR_TID.X ;  /* 0x00000000000b7919 */ /* 0x000e220000002100 */
[----:B------:R-:W0:Y:S02]  /*0020*/  LDCU UR4, c[0x0][0x390] ;  /* 0x00007200ff0477ac */ /* 0x000e240008000800 */
[----:B0-----:R-:W-:Y:S01]  /*0030*/  ISETP.GE.U32.AND P0, PT, R11, UR4, PT ;  /* 0x000000040b007c0c */ /* 0x001fe2000bf06070 */
[----:B------:R-:W0:-:S12]  /*0040*/  LDCU UR4, c[0x0][0x360] ;  /* 0x00006c00ff0477ac */ /* 0x000e180008000800 */
[----:B0-----:R-:W-:Y:S05]  /*0050*/  @P0 EXIT ;  /* 0x000000000000094d */ /* 0x001fea0003800000 */
[----:B------:R-:W0:Y:S01]  /*0060*/  S2R R13, SR_CTAID.X ;  /* 0x00000000000d7919 */ /* 0x000e220000002500 */
[----:B------:R-:W1:Y:S01]  /*0070*/  LDC.64 R2, c[0x0][0x388] ;  /* 0x0000e200ff027b82 */ /* 0x000e620000000a00 */
[----:B------:R-:W-:Y:S01]  /*0080*/  UISETP.GE.U32.AND UP0, UPT, UR4, 0x2, UPT ;  /* 0x000000020400788c */ /* 0x000fe2000bf06070 */
[----:B------:R-:W2:Y:S01]  /*0090*/  LDCU.64 UR6, c[0x0][0x358] ;  /* 0x00006b00ff0677ac */ /* 0x000ea20008000a00 */
[----:B0-----:R-:W-:-:S04]  /*00a0*/  IMAD R5, R13, UR4, RZ ;  /* 0x000000040d057c24 */ /* 0x001fc8000f8e02ff */
[----:B-1----:R-:W-:-:S03]  /*00b0*/  IMAD.WIDE.U32 R2, R5, 0x4, R2 ;  /* 0x0000000405027825 */ /* 0x002fc600078e0002 */
[----:B--2---:R-:W-:Y:S05]  /*00c0*/  BRA.U !UP0, `(.L_x_0) ;  /* 0x0000000108447547 */ /* 0x004fea000b800000 */
[----:B------:R-:W-:Y:S02]  /*00d0*/  HFMA2 R7, -RZ, RZ, 0, 5.9604644775390625e-08 ;  /* 0x00000001ff077431 */ /* 0x000fe400000001ff */
[----:B------:R-:W-:-:S07]  /*00e0*/  IMAD.WIDE.U32 R4, R11, 0x4, R2 ;  /* 0x000000040b047825 */ /* 0x000fce00078e0002 */
.L_x_3:
[----:B------:R-:W-:Y:S01]  /*00f0*/  SHF.L.U32 R8, R7, 0x1, RZ ;  /* 0x0000000107087819 */ /* 0x000fe200000006ff */
[----:B------:R-:W-:Y:S04]  /*0100*/  BSSY.RECONVERGENT B0, `(.L_x_1) ;  /* 0x0000009000007945 */ /* 0x000fe80003800200 */
[----:B------:R-:W-:-:S05]  /*0110*/  VIADD R0, R8, 0xffffffff ;  /* 0xffffffff08007836 */ /* 0x000fca0000000000 */
[----:B------:R-:W-:-:S13]  /*0120*/  LOP3.LUT P0, RZ, R0, R11, RZ, 0xc0, !PT ;  /* 0x0000000b00ff7212 */ /* 0x000fda000780c0ff */
[----:B0-----:R-:W-:Y:S05]  /*0130*/  @P0 BRA `(.L_x_2) ;  /* 0x0000000000140947 */ /* 0x001fea0003800000 */
[----:B------:R-:W-:Y:S01]  /*0140*/  IMAD.WIDE R6, R7, 0x4, R4 ;  /* 0x0000000407067825 */ /* 0x000fe200078e0204 */
[----:B------:R-:W2:Y:S05]  /*0150*/  LDG.E R9, desc[UR6][R4.64] ;  /* 0x0000000604097981 */ /* 0x000eaa000c1e1900 */
[----:B------:R-:W2:Y:S02]  /*0160*/  LDG.E R6, desc[UR6][R6.64] ;  /* 0x0000000606067981 */ /* 0x000ea4000c1e1900 */
[----:B--2---:R-:W-:-:S05]  /*0170*/  IADD3 R9, PT, PT, R6, R9, RZ ;  /* 0x0000000906097210 */ /* 0x004fca0007ffe0ff */
[----:B------:R0:W-:Y:S02]  /*0180*/  STG.E desc[UR6][R4.64], R9 ;  /* 0x0000000904007986 */ /* 0x0001e4000c101906 */
.L_x_2:
[----:B------:R-:W-:Y:S05]  /*0190*/  BSYNC.RECONVERGENT B0 ;  /* 0x0000000000007941 */ /* 0x000fea0003800200 */
.L_x_1:
[----:B------:R-:W-:Y:S01]  /*01a0*/  BAR.SYNC.DEFER_BLOCKING 0x0 ;  /* 0x0000000000007b1d */ /* 0x000fe20000010000 */
[----:B------:R-:W-:Y:S01]  /*01b0*/  ISETP.GE.U32.AND P0, PT, R8, UR4, PT ;  /* 0x0000000408007c0c */ /* 0x000fe2000bf06070 */
[----:B------:R-:W-:-:S12]  /*01c0*/  IMAD.MOV.U32 R7, RZ, RZ, R8 ;  /* 0x000000ffff077224 */ /* 0x000fd800078e0008 */
[----:B------:R-:W-:Y:S05]  /*01d0*/  @!P0 BRA `(.L_x_3) ;  /* 0xfffffffc00c48947 */ /* 0x000fea000383ffff */
.L_x_0:
[----:B------:R-:W-:-:S13]  /*01e0*/  ISETP.NE.AND P0, PT, R11, RZ, PT ;  /* 0x000000ff0b00720c */ /* 0x000fda0003f05270 */
[----:B------:R-:W-:Y:S05]  /*01f0*/  @P0 EXIT ;  /* 0x000000000000094d */ /* 0x000fea0003800000 */
[----:B------:R-:W2:Y:S01]  /*0200*/  LDG.E R3, desc[UR6][R2.64] ;  /* 0x0000000602037981 */ /* 0x000ea2000c1e1900 */
[----:B0-----:R-:W0:Y:S02]  /*0210*/  LDC.64 R4, c[0x0][0x380] ;  /* 0x0000e000ff047b82 */ /* 0x001e240000000a00 */
[----:B0-----:R-:W-:-:S05]  /*0220*/  IMAD.WIDE.U32 R4, R13, 0x4, R4 ;  /* 0x000000040d047825 */ /* 0x001fca00078e0004 */
[----:B--2---:R-:W-:Y:S01]  /*0230*/  STG.E desc[UR6][R4.64], R3 ;  /* 0x0000000304007986 */ /* 0x004fe2000c101906 */
[----:B------:R-:W-:Y:S05]  /*0240*/  EXIT ;  /* 0x000000000000794d */ /* 0x000fea0003800000 */
.L_x_4:
[----:B------:R-:W-:-:S00]  /*0250*/  BRA `(.L_x_4) ;  /* 0xfffffffc00fc7947 */ /* 0x000fc0000383ffff */
[----:B------:R-:W-:-:S00]  /*0260*/  NOP ;  /* 0x0000000000007918 */ /* 0x000fc00000000000 */
        /* <DEDUP_REMOVED lines=9> */
.L_x_5:


//--------------------- .nv.shared.reserved.0     --------------------------
	.section	.nv.shared.reserved.0,"aw",@nobits
	.weak		__nv_reservedSMEM_offset_0_alias
	.size		__nv_reservedSMEM_offset_0_alias, 0, 64
	.other		__nv_reservedSMEM_offset_0_alias,@"STO_CUDA_RESERVED_SHARED STV_DEFAULT"
__nv_reservedSMEM_offset_0_alias:
	.zero		0
	.zero		64


//--------------------- .nv.constant0._Z16reduceNeighboredPiS_j --------------------------
	.section	.nv.constant0._Z16reduceNeighboredPiS_j,"a",@progbits
	.sectionflags	@""
	.align	4
.nv.constant0._Z16reduceNeighboredPiS_j:
	.zero		916


//--------------------- SYMBOLS --------------------------

	.type		.nv.reservedSmem.offset0,@object
	.size		.nv.reservedSmem.offset0,0x4
